	.headerflags	@"EF_CUDA_TEXMODE_UNIFIED EF_CUDA_64BIT_ADDRESS EF_CUDA_ACCELERATORS EF_CUDA_SM90 EF_CUDA_VIRTUAL_SM(EF_CUDA_SM90)"
	.elftype	@"ET_EXEC"


//--------------------- .nv.info                  --------------------------
	.section	.nv.info,"",@"SHT_CUDA_INFO"
	.align	4


	//----- nvinfo : EIATTR_REGCOUNT
	.align		4
        /*0000*/ 	.byte	0x04, 0x2f
        /*0002*/ 	.short	(.L_3 - .L_2)
	.align		4
.L_2:
        /*0004*/ 	.word	index@(triton_poi_fused__native_batch_norm_legit_no_training_hardtanh_0)
        /*0008*/ 	.word	0x00000016


	//----- nvinfo : EIATTR_MIN_STACK_SIZE
	.align		4
.L_3:
        /*000c*/ 	.byte	0x04, 0x12
        /*000e*/ 	.short	(.L_5 - .L_4)
	.align		4
.L_4:
        /*0010*/ 	.word	index@(triton_poi_fused__native_batch_norm_legit_no_training_hardtanh_0)
        /*0014*/ 	.word	0x00000000


	//----- nvinfo : EIATTR_FRAME_SIZE
	.align		4
.L_5:
        /*0018*/ 	.byte	0x04, 0x11
        /*001a*/ 	.short	(.L_7 - .L_6)
	.align		4
.L_6:
        /*001c*/ 	.word	index@(triton_poi_fused__native_batch_norm_legit_no_training_hardtanh_0)
        /*0020*/ 	.word	0x00000000


	//----- nvinfo : EIATTR_MIN_STACK_SIZE
	.align		4
.L_7:
        /*0024*/ 	.byte	0x04, 0x12
        /*0026*/ 	.short	(.L_9 - .L_8)
	.align		4
.L_8:
        /*0028*/ 	.word	index@(triton_poi_fused__native_batch_norm_legit_no_training_hardtanh_0)
        /*002c*/ 	.word	0x00000000
.L_9:


//--------------------- .nv.info.triton_poi_fused__native_batch_norm_legit_no_training_hardtanh_0 --------------------------
	.section	.nv.info.triton_poi_fused__native_batch_norm_legit_no_training_hardtanh_0,"",@"SHT_CUDA_INFO"
	.sectionflags	@""
	.align	4


	//----- nvinfo : EIATTR_CUDA_API_VERSION
	.align		4
        /*0000*/ 	.byte	0x04, 0x37
        /*0002*/ 	.short	(.L_11 - .L_10)
.L_10:
        /*0004*/ 	.word	0x0000007c


	//----- nvinfo : EIATTR_KPARAM_INFO
	.align		4
.L_11:
        /*0008*/ 	.byte	0x04, 0x17
        /*000a*/ 	.short	(.L_13 - .L_12)
.L_12:
        /*000c*/ 	.word	0x00000000
        /*0010*/ 	.short	0x0006
        /*0012*/ 	.short	0x0030
        /*0014*/ 	.byte	0x00, 0xf0, 0x11, 0x00


	//----- nvinfo : EIATTR_KPARAM_INFO
	.align		4
.L_13:
        /*0018*/ 	.byte	0x04, 0x17
        /*001a*/ 	.short	(.L_15 - .L_14)
.L_14:
        /*001c*/ 	.word	0x00000000
        /*0020*/ 	.short	0x0005
        /*0022*/ 	.short	0x0028
        /*0024*/ 	.byte	0x00, 0xf4, 0x21, 0x00


	//----- nvinfo : EIATTR_KPARAM_INFO
	.align		4
.L_15:
        /*0028*/ 	.byte	0x04, 0x17
        /*002a*/ 	.short	(.L_17 - .L_16)
.L_16:
        /*002c*/ 	.word	0x00000000
        /*0030*/ 	.short	0x0004
        /*0032*/ 	.short	0x0020
        /*0034*/ 	.byte	0x00, 0xf4, 0x21, 0x00


	//----- nvinfo : EIATTR_KPARAM_INFO
	.align		4
.L_17:
        /*0038*/ 	.byte	0x04, 0x17
        /*003a*/ 	.short	(.L_19 - .L_18)
.L_18:
        /*003c*/ 	.word	0x00000000
        /*0040*/ 	.short	0x0003
        /*0042*/ 	.short	0x0018
        /*0044*/ 	.byte	0x00, 0xf4, 0x21, 0x00


	//----- nvinfo : EIATTR_KPARAM_INFO
	.align		4
.L_19:
        /*0048*/ 	.byte	0x04, 0x17
        /*004a*/ 	.short	(.L_21 - .L_20)
.L_20:
        /*004c*/ 	.word	0x00000000
        /*0050*/ 	.short	0x0002
        /*0052*/ 	.short	0x0010
        /*0054*/ 	.byte	0x00, 0xf4, 0x21, 0x00


	//----- nvinfo : EIATTR_KPARAM_INFO
	.align		4
.L_21:
        /*0058*/ 	.byte	0x04, 0x17
        /*005a*/ 	.short	(.L_23 - .L_22)
.L_22:
        /*005c*/ 	.word	0x00000000
        /*0060*/ 	.short	0x0001
        /*0062*/ 	.short	0x0008
        /*0064*/ 	.byte	0x00, 0xf4, 0x21, 0x00


	//----- nvinfo : EIATTR_KPARAM_INFO
	.align		4
.L_23:
        /*0068*/ 	.byte	0x04, 0x17
        /*006a*/ 	.short	(.L_25 - .L_24)
.L_24:
        /*006c*/ 	.word	0x00000000
        /*0070*/ 	.short	0x0000
        /*0072*/ 	.short	0x0000
        /*0074*/ 	.byte	0x00, 0xf4, 0x21, 0x00


	//----- nvinfo : EIATTR_SPARSE_MMA_MASK
	.align		4
.L_25:
        /*0078*/ 	.byte	0x03, 0x50
        /*007a*/ 	.short	0x0000


	//----- nvinfo : EIATTR_MAXREG_COUNT
	.align		4
        /*007c*/ 	.byte	0x03, 0x1b
        /*007e*/ 	.short	0x00ff


	//----- nvinfo : EIATTR_EXIT_INSTR_OFFSETS
	.align		4
        /*0080*/ 	.byte	0x04, 0x1c
        /*0082*/ 	.short	(.L_27 - .L_26)


	//   ....[0]....
.L_26:
        /*0084*/ 	.word	0x000004f0


	//   ....[1]....
        /*0088*/ 	.word	0x00000510


	//----- nvinfo : EIATTR_REQNTID
	.align		4
.L_27:
        /*008c*/ 	.byte	0x04, 0x10
        /*008e*/ 	.short	(.L_29 - .L_28)
.L_28:
        /*0090*/ 	.word	0x00000080
        /*0094*/ 	.word	0x00000001
        /*0098*/ 	.word	0x00000001


	//----- nvinfo : EIATTR_CBANK_PARAM_SIZE
	.align		4
.L_29:
        /*009c*/ 	.byte	0x03, 0x19
        /*009e*/ 	.short	0x0034


	//----- nvinfo : EIATTR_PARAM_CBANK
	.align		4
        /*00a0*/ 	.byte	0x04, 0x0a
        /*00a2*/ 	.short	(.L_31 - .L_30)
	.align		4
.L_30:
        /*00a4*/ 	.word	index@(.nv.constant0.triton_poi_fused__native_batch_norm_legit_no_training_hardtanh_0)
        /*00a8*/ 	.short	0x0210
        /*00aa*/ 	.short	0x0034


	//----- nvinfo : EIATTR_SW_WAR
	.align		4
.L_31:
        /*00ac*/ 	.byte	0x04, 0x36
        /*00ae*/ 	.short	(.L_33 - .L_32)
.L_32:
        /*00b0*/ 	.word	0x00000008
.L_33:


//--------------------- .nv.callgraph             --------------------------
	.section	.nv.callgraph,"",@"SHT_CUDA_CALLGRAPH"
	.align	4
	.sectionentsize	8
	.align		4
        /*0000*/ 	.word	0x00000000
	.align		4
        /*0004*/ 	.word	0xffffffff
	.align		4
        /*0008*/ 	.word	0x00000000
	.align		4
        /*000c*/ 	.word	0xfffffffe
	.align		4
        /*0010*/ 	.word	0x00000000
	.align		4
        /*0014*/ 	.word	0xfffffffd
	.align		4
        /*0018*/ 	.word	0x00000000
	.align		4
        /*001c*/ 	.word	0xfffffffc


//--------------------- .nv.constant4             --------------------------
	.section	.nv.constant4,"a",@progbits
	.align	8
	.align		8
.nv.constant4:
        /*0000*/ 	.dword	_$_str
	.align		8
        /*0008*/ 	.dword	_$_str_$_2


//--------------------- .text.triton_poi_fused__native_batch_norm_legit_no_training_hardtanh_0 --------------------------
	.section	.text.triton_poi_fused__native_batch_norm_legit_no_training_hardtanh_0,"ax",@progbits
	.align	128
        .global         triton_poi_fused__native_batch_norm_legit_no_training_hardtanh_0
        .type           triton_poi_fused__native_batch_norm_legit_no_training_hardtanh_0,@function
        .size           triton_poi_fused__native_batch_norm_legit_no_training_hardtanh_0,(.L_x_1 - triton_poi_fused__native_batch_norm_legit_no_training_hardtanh_0)
        .other          triton_poi_fused__native_batch_norm_legit_no_training_hardtanh_0,@"STO_CUDA_ENTRY STV_DEFAULT"
triton_poi_fused__native_batch_norm_legit_no_training_hardtanh_0:
.text.triton_poi_fused__native_batch_norm_legit_no_training_hardtanh_0:
[----:B------:R-:W0:Y:S01]  /*0000*/  LDC R1, c[0x0][0x28] ;  /* 0x00000a00ff017b82 */ /* 0x000e220000000800 */
[----:B------:R-:W1:Y:S07]  /*0010*/  S2R R0, SR_TID.X ;  /* 0x0000000000007919 */ /* 0x000e6e0000002100 */
[----:B------:R-:W2:Y:S01]  /*0020*/  LDC.64 R8, c[0x0][0x220] ;  /* 0x00008800ff087b82 */ /* 0x000ea20000000a00 */
[----:B------:R-:W-:Y:S01]  /*0030*/  ULDC.64 UR4, c[0x0][0x208] ;  /* 0x0000820000047ab9 */ /* 0x000fe20000000a00 */
[----:B------:R-:W3:Y:S06]  /*0040*/  S2R R5, SR_CTAID.X ;  /* 0x0000000000057919 */ /* 0x000eec0000002500 */
[----:B------:R-:W4:Y:S08]  /*0050*/  LDC.64 R14, c[0x0][0x218] ;  /* 0x00008600ff0e7b82 */ /* 0x000f300000000a00 */
[----:B------:R-:W5:Y:S08]  /*0060*/  LDC.64 R12, c[0x0][0x210] ;  /* 0x00008400ff0c7b82 */ /* 0x000f700000000a00 */
[----:B------:R-:W2:Y:S01]  /*0070*/  LDC.64 R16, c[0x0][0x228] ;  /* 0x00008a00ff107b82 */ /* 0x000ea20000000a00 */
[----:B-1----:R-:W-:-:S07]  /*0080*/  IMAD.SHL.U32 R0, R0, 0x2, RZ ;  /* 0x0000000200007824 */ /* 0x002fce00078e00ff */
[----:B------:R-:W1:Y:S01]  /*0090*/  LDC.64 R18, c[0x0][0x230] ;  /* 0x00008c00ff127b82 */ /* 0x000e620000000a00 */
[----:B---3--:R-:W-:Y:S02]  /*00a0*/  SHF.R.S32.HI R3, RZ, 0x17, R5 ;  /* 0x00000017ff037819 */ /* 0x008fe40000011405 */
[----:B------:R-:W-:Y:S02]  /*00b0*/  LOP3.LUT R0, R0, 0xfe, RZ, 0xc0, !PT ;  /* 0x000000fe00007812 */ /* 0x000fe400078ec0ff */
[----:B------:R-:W-:-:S03]  /*00c0*/  SGXT R3, R3, 0x1 ;  /* 0x000000010303781a */ /* 0x000fc60000000200 */
[----:B------:R-:W-:-:S05]  /*00d0*/  IMAD R0, R5, 0x100, R0 ;  /* 0x0000010005007824 */ /* 0x000fca00078e0200 */
[----:B------:R-:W-:Y:S02]  /*00e0*/  LEA.HI R3, R3, R0, RZ, 0x4 ;  /* 0x0000000003037211 */ /* 0x000fe400078f20ff */
[----:B------:R-:W-:Y:S02]  /*00f0*/  ISETP.GE.AND P0, PT, R0, 0x300, PT ;  /* 0x000003000000780c */ /* 0x000fe40003f06270 */
[----:B------:R-:W-:-:S05]  /*0100*/  SHF.R.S32.HI R3, RZ, 0x4, R3 ;  /* 0x00000004ff037819 */ /* 0x000fca0000011403 */
[----:B------:R-:W-:-:S05]  /*0110*/  IMAD.HI R2, R3, 0x2aaaaaab, RZ ;  /* 0x2aaaaaab03027827 */ /* 0x000fca00078e02ff */
[----:B------:R-:W-:-:S04]  /*0120*/  SHF.R.U32.HI R5, RZ, 0x1, R2 ;  /* 0x00000001ff057819 */ /* 0x000fc80000011602 */
[----:B------:R-:W-:Y:S02]  /*0130*/  LEA.HI R2, R2, R5, RZ, 0x1 ;  /* 0x0000000502027211 */ /* 0x000fe400078f08ff */
[----:B------:R-:W-:-:S03]  /*0140*/  CS2R R4, SRZ ;  /* 0x0000000000047805 */ /* 0x000fc6000001ff00 */
[----:B------:R-:W-:-:S04]  /*0150*/  IMAD R11, R2, -0xc, R3 ;  /* 0xfffffff4020b7824 */ /* 0x000fc800078e0203 */
[----:B--2---:R-:W-:-:S05]  /*0160*/  IMAD.WIDE R8, R11, 0x4, R8 ;  /* 0x000000040b087825 */ /* 0x004fca00078e0208 */
[----:B------:R-:W2:Y:S04]  /*0170*/  @!P0 LDG.E.EL R4, desc[UR4][R8.64] ;  /* 0x0000000408048981 */ /* 0x000ea8000c2e1900 */
[----:B------:R3:W2:Y:S01]  /*0180*/  @!P0 LDG.E.EL R5, desc[UR4][R8.64] ;  /* 0x0000000408058981 */ /* 0x0006a2000c2e1900 */
[----:B------:R-:W-:Y:S02]  /*0190*/  CS2R R6, SRZ ;  /* 0x0000000000067805 */ /* 0x000fe4000001ff00 */
[----:B------:R-:W-:Y:S01]  /*01a0*/  CS2R R2, SRZ ;  /* 0x0000000000027805 */ /* 0x000fe2000001ff00 */
[----:B----4-:R-:W-:-:S04]  /*01b0*/  IMAD.WIDE R14, R11, 0x4, R14 ;  /* 0x000000040b0e7825 */ /* 0x010fc800078e020e */
[----:B-----5:R-:W-:Y:S01]  /*01c0*/  IMAD.WIDE R12, R0, 0x4, R12 ;  /* 0x00000004000c7825 */ /* 0x020fe200078e020c */
[----:B------:R-:W4:Y:S01]  /*01d0*/  @!P0 LDG.E.EL R7, desc[UR4][R14.64] ;  /* 0x000000040e078981 */ /* 0x000f22000c2e1900 */
[----:B---3--:R-:W-:Y:S02]  /*01e0*/  CS2R R8, SRZ ;  /* 0x0000000000087805 */ /* 0x008fe4000001ff00 */
[C---:B0-----:R-:W-:Y:S01]  /*01f0*/  IMAD.WIDE R16, R11.reuse, 0x4, R16 ;  /* 0x000000040b107825 */ /* 0x041fe200078e0210 */
[----:B------:R-:W3:Y:S03]  /*0200*/  @!P0 LDG.E.EL R6, desc[UR4][R14.64] ;  /* 0x000000040e068981 */ /* 0x000ee6000c2e1900 */
[----:B-1----:R-:W-:Y:S01]  /*0210*/  IMAD.WIDE R18, R11, 0x4, R18 ;  /* 0x000000040b127825 */ /* 0x002fe200078e0212 */
[----:B------:R0:W4:Y:S01]  /*0220*/  @!P0 LDG.E.64 R2, desc[UR4][R12.64] ;  /* 0x000000040c028981 */ /* 0x000122000c1e1b00 */
[----:B------:R-:W-:-:S03]  /*0230*/  CS2R R10, SRZ ;  /* 0x00000000000a7805 */ /* 0x000fc6000001ff00 */
[----:B------:R-:W5:Y:S04]  /*0240*/  @!P0 LDG.E.EL R8, desc[UR4][R16.64] ;  /* 0x0000000410088981 */ /* 0x000f68000c2e1900 */
[----:B------:R-:W3:Y:S04]  /*0250*/  @!P0 LDG.E.EL R11, desc[UR4][R16.64] ;  /* 0x00000004100b8981 */ /* 0x000ee8000c2e1900 */
[----:B------:R-:W3:Y:S04]  /*0260*/  @!P0 LDG.E.EL R10, desc[UR4][R18.64] ;  /* 0x00000004120a8981 */ /* 0x000ee8000c2e1900 */
[----:B------:R-:W5:Y:S01]  /*0270*/  @!P0 LDG.E.EL R9, desc[UR4][R18.64] ;  /* 0x0000000412098981 */ /* 0x000f62000c2e1900 */
[----:B--2---:R-:W-:Y:S01]  /*0280*/  FADD R4, R4, 9.9999997473787516356e-06 ;  /* 0x3727c5ac04047421 */ /* 0x004fe20000000000 */
[----:B------:R-:W-:-:S03]  /*0290*/  FADD R5, R5, 9.9999997473787516356e-06 ;  /* 0x3727c5ac05057421 */ /* 0x000fc60000000000 */
[----:B0-----:R-:W0:Y:S08]  /*02a0*/  MUFU.SQRT R12, R4 ;  /* 0x00000004000c7308 */ /* 0x001e300000002000 */
[----:B------:R-:W1:Y:S01]  /*02b0*/  MUFU.SQRT R13, R5 ;  /* 0x00000005000d7308 */ /* 0x000e620000002000 */
[C---:B0-----:R-:W-:Y:S02]  /*02c0*/  FSETP.GT.AND P1, PT, R12.reuse, 8.50705917302346158658e+37, PT ;  /* 0x7e8000000c00780b */ /* 0x041fe40003f24000 */
[----:B------:R-:W-:-:S02]  /*02d0*/  FSETP.GEU.AND P3, PT, R12, 1.175494350822287508e-38, PT ;  /* 0x008000000c00780b */ /* 0x000fc40003f6e000 */
[C---:B-1----:R-:W-:Y:S02]  /*02e0*/  FSETP.GT.AND P2, PT, R13.reuse, 8.50705917302346158658e+37, PT ;  /* 0x7e8000000d00780b */ /* 0x042fe40003f44000 */
[----:B------:R-:W-:-:S07]  /*02f0*/  FSETP.GEU.AND P4, PT, R13, 1.175494350822287508e-38, PT ;  /* 0x008000000d00780b */ /* 0x000fce0003f8e000 */
[----:B------:R-:W-:-:S04]  /*0300*/  @P1 FMUL R12, R12, 0.25 ;  /* 0x3e8000000c0c1820 */ /* 0x000fc80000400000 */
[----:B------:R-:W-:Y:S01]  /*0310*/  @!P3 FMUL R12, R12, 16777216 ;  /* 0x4b8000000c0cb820 */ /* 0x000fe20000400000 */
[----:B------:R-:W-:-:S04]  /*0320*/  @P2 FMUL R13, R13, 0.25 ;  /* 0x3e8000000d0d2820 */ /* 0x000fc80000400000 */
[----:B------:R-:W-:Y:S01]  /*0330*/  @!P4 FMUL R13, R13, 16777216 ;  /* 0x4b8000000d0dc820 */ /* 0x000fe20000400000 */
[----:B------:R-:W0:Y:S01]  /*0340*/  MUFU.RCP R12, R12 ;  /* 0x0000000c000c7308 */ /* 0x000e220000001000 */
[----:B------:R-:W-:-:S07]  /*0350*/  IMAD.MOV.U32 R4, RZ, RZ, 0x3e800000 ;  /* 0x3e800000ff047424 */ /* 0x000fce00078e00ff */
[----:B------:R-:W1:Y:S01]  /*0360*/  MUFU.RCP R13, R13 ;  /* 0x0000000d000d7308 */ /* 0x000e620000001000 */
[C---:B------:R-:W-:Y:S02]  /*0370*/  FSEL R5, R4.reuse, 1, P1 ;  /* 0x3f80000004057808 */ /* 0x040fe40000800000 */
[----:B------:R-:W-:-:S03]  /*0380*/  FSEL R4, R4, 1, P2 ;  /* 0x3f80000004047808 */ /* 0x000fc60001000000 */
[----:B------:R-:W-:Y:S02]  /*0390*/  @!P3 FMUL R5, R5, 16777216 ;  /* 0x4b8000000505b820 */ /* 0x000fe40000400000 */
[----:B------:R-:W-:Y:S01]  /*03a0*/  @!P4 FMUL R4, R4, 16777216 ;  /* 0x4b8000000404c820 */ /* 0x000fe20000400000 */
[----:B----4-:R-:W-:Y:S01]  /*03b0*/  FADD R2, -R7, R2 ;  /* 0x0000000207027221 */ /* 0x010fe20000000100 */
[----:B0-----:R-:W-:Y:S01]  /*03c0*/  FMUL R5, R12, R5 ;  /* 0x000000050c057220 */ /* 0x001fe20000400000 */
[----:B---3--:R-:W-:Y:S01]  /*03d0*/  FADD R3, -R6, R3 ;  /* 0x0000000306037221 */ /* 0x008fe20000000100 */
[----:B-1----:R-:W-:Y:S02]  /*03e0*/  FMUL R4, R13, R4 ;  /* 0x000000040d047220 */ /* 0x002fe40000400000 */
[----:B------:R-:W-:Y:S02]  /*03f0*/  FMUL R5, R2, R5 ;  /* 0x0000000502057220 */ /* 0x000fe40000400000 */
[----:B------:R-:W-:-:S02]  /*0400*/  FMUL R4, R3, R4 ;  /* 0x0000000403047220 */ /* 0x000fc40000400000 */
[----:B------:R-:W-:Y:S01]  /*0410*/  FFMA R5, R5, R11, R10 ;  /* 0x0000000b05057223 */ /* 0x000fe2000000000a */
[----:B------:R-:W0:Y:S01]  /*0420*/  LDC.64 R2, c[0x0][0x238] ;  /* 0x00008e00ff027b82 */ /* 0x000e220000000a00 */
[----:B-----5:R-:W-:-:S03]  /*0430*/  FFMA R4, R4, R8, R9 ;  /* 0x0000000804047223 */ /* 0x020fc60000000009 */
[C---:B------:R-:W-:Y:S02]  /*0440*/  FSETP.GTU.AND P1, PT, R5.reuse, RZ, PT ;  /* 0x000000ff0500720b */ /* 0x040fe40003f2c000 */
[C---:B------:R-:W-:Y:S02]  /*0450*/  FSETP.GTU.AND P2, PT, R4.reuse, RZ, PT ;  /* 0x000000ff0400720b */ /* 0x040fe40003f4c000 */
[----:B------:R-:W-:Y:S02]  /*0460*/  FSEL R6, R5, RZ, P1 ;  /* 0x000000ff05067208 */ /* 0x000fe40000800000 */
[----:B------:R-:W-:Y:S02]  /*0470*/  FSEL R7, R4, RZ, P2 ;  /* 0x000000ff04077208 */ /* 0x000fe40001000000 */
[----:B------:R-:W-:Y:S02]  /*0480*/  FSETP.GEU.AND P3, PT, R6, 6, PT ;  /* 0x40c000000600780b */ /* 0x000fe40003f6e000 */
[----:B------:R-:W-:-:S02]  /*0490*/  FSETP.GEU.AND P4, PT, R7, 6, PT ;  /* 0x40c000000700780b */ /* 0x000fc40003f8e000 */
[----:B------:R-:W-:Y:S02]  /*04a0*/  FSETP.NAN.AND P1, PT, R6, R6, PT ;  /* 0x000000060600720b */ /* 0x000fe40003f28000 */
[----:B------:R-:W-:Y:S01]  /*04b0*/  FSETP.NAN.AND P2, PT, R7, R7, PT ;  /* 0x000000070700720b */ /* 0x000fe20003f48000 */
[----:B0-----:R-:W-:-:S06]  /*04c0*/  IMAD.WIDE R2, R0, 0x4, R2 ;  /* 0x0000000400027825 */ /* 0x001fcc00078e0202 */
[----:B------:R-:W-:Y:S02]  /*04d0*/  @P3 SEL R6, R6, 0x40c00000, P1 ;  /* 0x40c0000006063807 */ /* 0x000fe40000800000 */
[----:B------:R-:W-:Y:S01]  /*04e0*/  @P4 SEL R7, R7, 0x40c00000, P2 ;  /* 0x40c0000007074807 */ /* 0x000fe20001000000 */
[----:B------:R-:W-:Y:S06]  /*04f0*/  @P0 EXIT ;  /* 0x000000000000094d */ /* 0x000fec0003800000 */
[----:B------:R-:W-:Y:S01]  /*0500*/  STG.E.64 desc[UR4][R2.64], R6 ;  /* 0x0000000602007986 */ /* 0x000fe2000c101b04 */
[----:B------:R-:W-:Y:S05]  /*0510*/  EXIT ;  /* 0x000000000000794d */ /* 0x000fea0003800000 */
.L_x_0:
[----:B------:R-:W-:-:S00]  /*0520*/  BRA `(.L_x_0) ;  /* 0xfffffffc00fc7947 */ /* 0x000fc0000383ffff */
[----:B------:R-:W-:-:S00]  /*0530*/  NOP ;  /* 0x0000000000007918 */ /* 0x000fc00000000000 */
        /* <DEDUP_REMOVED lines=12> */
.L_x_1:


//--------------------- .nv.global.init           --------------------------
	.section	.nv.global.init,"aw",@progbits
.nv.global.init:
	.type		_$_str,@object
	.size		_$_str,(_$_str_$_2 - _$_str)
_$_str:
        /*0000*/ 	.byte	0x5f, 0x5f, 0x43, 0x55, 0x44, 0x41, 0x5f, 0x46, 0x54, 0x5a, 0x00
	.type		_$_str_$_2,@object
	.size		_$_str_$_2,(.L_1 - _$_str_$_2)
_$_str_$_2:
        /*000b*/ 	.byte	0x5f, 0x5f, 0x43, 0x55, 0x44, 0x41, 0x5f, 0x50, 0x52, 0x45, 0x43, 0x5f, 0x53, 0x51, 0x52, 0x54
        /*001b*/ 	.byte	0x00
.L_1:


//--------------------- .nv.constant0.triton_poi_fused__native_batch_norm_legit_no_training_hardtanh_0 --------------------------
	.section	.nv.constant0.triton_poi_fused__native_batch_norm_legit_no_training_hardtanh_0,"a",@progbits
	.sectionflags	@""
	.align	4
.nv.constant0.triton_poi_fused__native_batch_norm_legit_no_training_hardtanh_0:
	.zero		580
